	.headerflags	@"EF_CUDA_TEXMODE_UNIFIED EF_CUDA_64BIT_ADDRESS EF_CUDA_SM86 EF_CUDA_VIRTUAL_SM(EF_CUDA_SM86)"
	.elftype	@"ET_EXEC"


//--------------------- .nv.info                  --------------------------
	.section	.nv.info,"",@"SHT_CUDA_INFO"
	.align	4


	//----- nvinfo : EIATTR_REGCOUNT
	.align		4
        /*0000*/ 	.byte	0x04, 0x2f
        /*0002*/ 	.short	(.L_1 - .L_0)
	.align		4
.L_0:
        /*0004*/ 	.word	index@(triton_bmm)
        /*0008*/ 	.word	0x0000006c


	//----- nvinfo : EIATTR_MIN_STACK_SIZE
	.align		4
.L_1:
        /*000c*/ 	.byte	0x04, 0x12
        /*000e*/ 	.short	(.L_3 - .L_2)
	.align		4
.L_2:
        /*0010*/ 	.word	index@(triton_bmm)
        /*0014*/ 	.word	0x00000000


	//----- nvinfo : EIATTR_FRAME_SIZE
	.align		4
.L_3:
        /*0018*/ 	.byte	0x04, 0x11
        /*001a*/ 	.short	(.L_5 - .L_4)
	.align		4
.L_4:
        /*001c*/ 	.word	index@(triton_bmm)
        /*0020*/ 	.word	0x00000000


	//----- nvinfo : EIATTR_MIN_STACK_SIZE
	.align		4
.L_5:
        /*0024*/ 	.byte	0x04, 0x12
        /*0026*/ 	.short	(.L_7 - .L_6)
	.align		4
.L_6:
        /*0028*/ 	.word	index@(triton_bmm)
        /*002c*/ 	.word	0x00000000
.L_7:


//--------------------- .nv.info.triton_bmm       --------------------------
	.section	.nv.info.triton_bmm,"",@"SHT_CUDA_INFO"
	.sectionflags	@""
	.align	4


	//----- nvinfo : EIATTR_CUDA_API_VERSION
	.align		4
        /*0000*/ 	.byte	0x04, 0x37
        /*0002*/ 	.short	(.L_9 - .L_8)
.L_8:
        /*0004*/ 	.word	0x0000007c


	//----- nvinfo : EIATTR_SW2861232_WAR
	.align		4
.L_9:
        /*0008*/ 	.byte	0x01, 0x35
	.zero		2


	//----- nvinfo : EIATTR_PARAM_CBANK
	.align		4
        /*000c*/ 	.byte	0x04, 0x0a
        /*000e*/ 	.short	(.L_11 - .L_10)
	.align		4
.L_10:
        /*0010*/ 	.word	index@(.nv.constant0.triton_bmm)
        /*0014*/ 	.short	0x0160
        /*0016*/ 	.short	0x0020


	//----- nvinfo : EIATTR_CBANK_PARAM_SIZE
	.align		4
.L_11:
        /*0018*/ 	.byte	0x03, 0x19
        /*001a*/ 	.short	0x0020


	//----- nvinfo : EIATTR_KPARAM_INFO
	.align		4
        /*001c*/ 	.byte	0x04, 0x17
        /*001e*/ 	.short	(.L_13 - .L_12)
.L_12:
        /*0020*/ 	.word	0x00000000
        /*0024*/ 	.short	0x0003
        /*0026*/ 	.short	0x0018
        /*0028*/ 	.byte	0x00, 0xf4, 0x21, 0x00


	//----- nvinfo : EIATTR_KPARAM_INFO
	.align		4
.L_13:
        /*002c*/ 	.byte	0x04, 0x17
        /*002e*/ 	.short	(.L_15 - .L_14)
.L_14:
        /*0030*/ 	.word	0x00000000
        /*0034*/ 	.short	0x0002
        /*0036*/ 	.short	0x0010
        /*0038*/ 	.byte	0x00, 0xf4, 0x21, 0x00


	//----- nvinfo : EIATTR_KPARAM_INFO
	.align		4
.L_15:
        /*003c*/ 	.byte	0x04, 0x17
        /*003e*/ 	.short	(.L_17 - .L_16)
.L_16:
        /*0040*/ 	.word	0x00000000
        /*0044*/ 	.short	0x0001
        /*0046*/ 	.short	0x0008
        /*0048*/ 	.byte	0x00, 0xf4, 0x21, 0x00


	//----- nvinfo : EIATTR_KPARAM_INFO
	.align		4
.L_17:
        /*004c*/ 	.byte	0x04, 0x17
        /*004e*/ 	.short	(.L_19 - .L_18)
.L_18:
        /*0050*/ 	.word	0x00000000
        /*0054*/ 	.short	0x0000
        /*0056*/ 	.short	0x0000
        /*0058*/ 	.byte	0x00, 0xf4, 0x21, 0x00


	//----- nvinfo : EIATTR_MAXREG_COUNT
	.align		4
.L_19:
        /*005c*/ 	.byte	0x03, 0x1b
        /*005e*/ 	.short	0x00ff


	//----- nvinfo : EIATTR_EXIT_INSTR_OFFSETS
	.align		4
        /*0060*/ 	.byte	0x04, 0x1c
        /*0062*/ 	.short	(.L_21 - .L_20)


	//   ....[0]....
.L_20:
        /*0064*/ 	.word	0x00001c60


	//   ....[1]....
        /*0068*/ 	.word	0x00001cc0


	//----- nvinfo : EIATTR_REQNTID
	.align		4
.L_21:
        /*006c*/ 	.byte	0x04, 0x10
        /*006e*/ 	.short	(.L_23 - .L_22)
.L_22:
        /*0070*/ 	.word	0x00000080
        /*0074*/ 	.word	0x00000001
        /*0078*/ 	.word	0x00000001
.L_23:


//--------------------- .nv.callgraph             --------------------------
	.section	.nv.callgraph,"",@"SHT_CUDA_CALLGRAPH"
	.align	4
	.sectionentsize	8
	.align		4
        /*0000*/ 	.word	0x00000000
	.align		4
        /*0004*/ 	.word	0xffffffff
	.align		4
        /*0008*/ 	.word	0x00000000
	.align		4
        /*000c*/ 	.word	0xfffffffe
	.align		4
        /*0010*/ 	.word	0x00000000
	.align		4
        /*0014*/ 	.word	0xfffffffd
	.align		4
        /*0018*/ 	.word	0x00000000
	.align		4
        /*001c*/ 	.word	0xfffffffc


//--------------------- .nv.rel.action            --------------------------
	.section	.nv.rel.action,"",@"SHT_CUDA_RELOCINFO"
	.align	8
	.sectionentsize	8
        /*0000*/ 	.byte	0x73, 0x00, 0x00, 0x00, 0x00, 0x00, 0x00, 0x00, 0x00, 0x00, 0x00, 0x11, 0x25, 0x00, 0x05, 0x36


//--------------------- .nv.constant0.triton_bmm  --------------------------
	.section	.nv.constant0.triton_bmm,"a",@progbits
	.sectionflags	@""
	.align	4
.nv.constant0.triton_bmm:
	.zero		384


//--------------------- .text.triton_bmm          --------------------------
	.section	.text.triton_bmm,"ax",@progbits
	.sectionflags	@"SHF_BARRIERS=1"
	.sectioninfo	@"SHI_REGISTERS=108"
	.align	128
        .global         triton_bmm
        .type           triton_bmm,@function
        .size           triton_bmm,(.L_x_1 - triton_bmm)
        .other          triton_bmm,@"STO_CUDA_ENTRY STV_DEFAULT"
triton_bmm:
.text.triton_bmm:
[----:B------:R-:W-:Y:S02]  /*0000*/  IMAD.MOV.U32 R1, RZ, RZ, c[0x0][0x28] ;  /* 0x00000a00ff017624 */ /* 0x000fe400078e00ff */
[----:B------:R-:W0:Y:S01]  /*0010*/  S2R R9, SR_CTAID.X ;  /* 0x0000000000097919 */ /* 0x000e220000002500 */
[----:B------:R-:W-:Y:S01]  /*0020*/  IMAD.MOV.U32 R2, RZ, RZ, 0x8 ;  /* 0x00000008ff027424 */ /* 0x000fe200078e00ff */
[----:B------:R-:W-:Y:S01]  /*0030*/  ULDC.64 UR4, c[0x0][0x118] ;  /* 0x0000460000047ab9 */ /* 0x000fe20000000a00 */
[----:B------:R-:W-:Y:S01]  /*0040*/  IMAD.MOV.U32 R47, RZ, RZ, 0x2 ;  /* 0x00000002ff2f7424 */ /* 0x000fe200078e00ff */
[----:B0-----:R-:W-:-:S04]  /*0050*/  SHF.R.S32.HI R0, RZ, 0x1f, R9 ;  /* 0x0000001fff007819 */ /* 0x001fc80000011409 */
[----:B------:R-:W-:-:S04]  /*0060*/  LEA.HI R0, R0, R9, RZ, 0x5 ;  /* 0x0000000900007211 */ /* 0x000fc800078f28ff */
[----:B------:R-:W-:Y:S02]  /*0070*/  SHF.R.S32.HI R5, RZ, 0x5, R0 ;  /* 0x00000005ff057819 */ /* 0x000fe40000011400 */
[----:B------:R-:W-:-:S03]  /*0080*/  LOP3.LUT R0, R0, 0xffffffe0, RZ, 0xc0, !PT ;  /* 0xffffffe000007812 */ /* 0x000fc600078ec0ff */
[----:B------:R-:W-:Y:S02]  /*0090*/  IMAD R2, R5, -0x8, R2 ;  /* 0xfffffff805027824 */ /* 0x000fe400078e0202 */
[----:B------:R-:W-:-:S03]  /*00a0*/  IMAD.IADD R7, R9, 0x1, -R0 ;  /* 0x0000000109077824 */ /* 0x000fc600078e0a00 */
[----:B------:R-:W-:Y:S02]  /*00b0*/  IMNMX R4, R2, 0x8, PT ;  /* 0x0000000802047817 */ /* 0x000fe40003800200 */
[----:B------:R-:W-:Y:S02]  /*00c0*/  IABS R10, R7 ;  /* 0x00000007000a7213 */ /* 0x000fe40000000000 */
[-C--:B------:R-:W-:Y:S02]  /*00d0*/  IABS R11, R4.reuse ;  /* 0x00000004000b7213 */ /* 0x080fe40000000000 */
[----:B------:R-:W-:Y:S02]  /*00e0*/  LOP3.LUT R7, R7, R4, RZ, 0x3c, !PT ;  /* 0x0000000407077212 */ /* 0x000fe400078e3cff */
[----:B------:R-:W0:Y:S02]  /*00f0*/  I2F.RP R6, R11 ;  /* 0x0000000b00067306 */ /* 0x000e240000209400 */
[----:B------:R-:W-:-:S02]  /*0100*/  ISETP.GE.AND P3, PT, R7, RZ, PT ;  /* 0x000000ff0700720c */ /* 0x000fc40003f66270 */
[----:B------:R-:W-:-:S04]  /*0110*/  LOP3.LUT R7, RZ, R4, RZ, 0x33, !PT ;  /* 0x00000004ff077212 */ /* 0x000fc800078e33ff */
[----:B0-----:R-:W0:Y:S02]  /*0120*/  MUFU.RCP R6, R6 ;  /* 0x0000000600067308 */ /* 0x001e240000001000 */
[----:B0-----:R-:W-:-:S06]  /*0130*/  IADD3 R2, R6, 0xffffffe, RZ ;  /* 0x0ffffffe06027810 */ /* 0x001fcc0007ffe0ff */
[----:B------:R0:W1:Y:S02]  /*0140*/  F2I.FTZ.U32.TRUNC.NTZ R3, R2 ;  /* 0x0000000200037305 */ /* 0x000064000021f000 */
[----:B0-----:R-:W-:Y:S02]  /*0150*/  IMAD.MOV.U32 R2, RZ, RZ, RZ ;  /* 0x000000ffff027224 */ /* 0x001fe400078e00ff */
[----:B-1----:R-:W-:-:S04]  /*0160*/  IMAD.MOV R8, RZ, RZ, -R3 ;  /* 0x000000ffff087224 */ /* 0x002fc800078e0a03 */
[----:B------:R-:W-:Y:S01]  /*0170*/  IMAD.MOV.U32 R0, RZ, RZ, R8 ;  /* 0x000000ffff007224 */ /* 0x000fe200078e0008 */
[----:B------:R-:W-:-:S03]  /*0180*/  IABS R8, R4 ;  /* 0x0000000400087213 */ /* 0x000fc60000000000 */
[----:B------:R-:W-:Y:S02]  /*0190*/  IMAD R13, R0, R11, RZ ;  /* 0x0000000b000d7224 */ /* 0x000fe400078e02ff */
[----:B------:R-:W-:Y:S02]  /*01a0*/  IMAD.MOV.U32 R0, RZ, RZ, R10 ;  /* 0x000000ffff007224 */ /* 0x000fe400078e000a */
[----:B------:R-:W-:-:S04]  /*01b0*/  IMAD.HI.U32 R3, R3, R13, R2 ;  /* 0x0000000d03037227 */ /* 0x000fc800078e0002 */
[----:B------:R-:W-:Y:S01]  /*01c0*/  IMAD.MOV R13, RZ, RZ, -R8 ;  /* 0x000000ffff0d7224 */ /* 0x000fe200078e0a08 */
[----:B------:R-:W-:Y:S01]  /*01d0*/  IABS R8, R9 ;  /* 0x0000000900087213 */ /* 0x000fe20000000000 */
[----:B------:R-:W-:-:S04]  /*01e0*/  IMAD.HI.U32 R2, R3, R0, RZ ;  /* 0x0000000003027227 */ /* 0x000fc800078e00ff */
[----:B------:R-:W-:Y:S02]  /*01f0*/  IMAD R6, R2, R13, R0 ;  /* 0x0000000d02067224 */ /* 0x000fe400078e0200 */
[----:B------:R-:W-:-:S03]  /*0200*/  IMAD.MOV.U32 R0, RZ, RZ, R8 ;  /* 0x000000ffff007224 */ /* 0x000fc600078e0008 */
[----:B------:R-:W-:Y:S01]  /*0210*/  ISETP.GT.U32.AND P2, PT, R11, R6, PT ;  /* 0x000000060b00720c */ /* 0x000fe20003f44070 */
[----:B------:R-:W-:-:S04]  /*0220*/  IMAD.HI.U32 R3, R3, R0, RZ ;  /* 0x0000000003037227 */ /* 0x000fc800078e00ff */
[----:B------:R-:W-:Y:S02]  /*0230*/  IMAD R0, R3, R13, R0 ;  /* 0x0000000d03007224 */ /* 0x000fe400078e0200 */
[----:B------:R-:W0:Y:S03]  /*0240*/  S2R R3, SR_TID.X ;  /* 0x0000000000037919 */ /* 0x000e260000002100 */
[----:B------:R-:W-:-:S03]  /*0250*/  ISETP.GT.U32.AND P1, PT, R11, R0, PT ;  /* 0x000000000b00720c */ /* 0x000fc60003f24070 */
[----:B------:R-:W-:Y:S01]  /*0260*/  @!P2 IMAD.IADD R6, R6, 0x1, -R11 ;  /* 0x000000010606a824 */ /* 0x000fe200078e0a0b */
[----:B------:R-:W-:Y:S02]  /*0270*/  @!P2 IADD3 R2, R2, 0x1, RZ ;  /* 0x000000010202a810 */ /* 0x000fe40007ffe0ff */
[----:B------:R-:W-:Y:S02]  /*0280*/  ISETP.GE.AND P2, PT, R9, RZ, PT ;  /* 0x000000ff0900720c */ /* 0x000fe40003f46270 */
[----:B------:R-:W-:-:S05]  /*0290*/  ISETP.GE.U32.AND P0, PT, R6, R11, PT ;  /* 0x0000000b0600720c */ /* 0x000fca0003f06070 */
[----:B------:R-:W-:-:S05]  /*02a0*/  @!P1 IMAD.IADD R0, R0, 0x1, -R11 ;  /* 0x0000000100009824 */ /* 0x000fca00078e0a0b */
[----:B------:R-:W-:-:S03]  /*02b0*/  ISETP.GT.U32.AND P1, PT, R11, R0, PT ;  /* 0x000000000b00720c */ /* 0x000fc60003f24070 */
[----:B------:R-:W-:Y:S02]  /*02c0*/  @P0 IADD3 R2, R2, 0x1, RZ ;  /* 0x0000000102020810 */ /* 0x000fe40007ffe0ff */
[----:B------:R-:W-:Y:S02]  /*02d0*/  ISETP.NE.AND P0, PT, R4, RZ, PT ;  /* 0x000000ff0400720c */ /* 0x000fe40003f05270 */
[----:B0-----:R-:W-:Y:S01]  /*02e0*/  SHF.R.U32.HI R9, RZ, 0x3, R3 ;  /* 0x00000003ff097819 */ /* 0x001fe20000011603 */
[----:B------:R-:W-:-:S03]  /*02f0*/  @!P3 IMAD.MOV R2, RZ, RZ, -R2 ;  /* 0x000000ffff02b224 */ /* 0x000fc600078e0a02 */
[----:B------:R-:W-:Y:S02]  /*0300*/  SGXT.U32 R9, R9, 0x4 ;  /* 0x000000040909781a */ /* 0x000fe40000000000 */
[----:B------:R-:W-:Y:S01]  /*0310*/  SEL R2, R7, R2, !P0 ;  /* 0x0000000207027207 */ /* 0x000fe20004000000 */
[----:B------:R-:W-:-:S03]  /*0320*/  @!P1 IMAD.IADD R0, R0, 0x1, -R11 ;  /* 0x0000000100009824 */ /* 0x000fc600078e0a0b */
[----:B------:R-:W-:Y:S01]  /*0330*/  SHF.R.S32.HI R13, RZ, 0x18, R2 ;  /* 0x00000018ff0d7819 */ /* 0x000fe20000011402 */
[----:B------:R-:W-:Y:S02]  /*0340*/  IMAD.SHL.U32 R4, R2, 0x80, RZ ;  /* 0x0000008002047824 */ /* 0x000fe400078e00ff */
[----:B------:R-:W-:Y:S01]  /*0350*/  @!P2 IMAD.MOV R0, RZ, RZ, -R0 ;  /* 0x000000ffff00a224 */ /* 0x000fe200078e0a00 */
[----:B------:R-:W-:Y:S02]  /*0360*/  SGXT R13, R13, 0x1 ;  /* 0x000000010d0d781a */ /* 0x000fe40000000200 */
[----:B------:R-:W-:Y:S02]  /*0370*/  LOP3.LUT R2, R4, R9, RZ, 0xfc, !PT ;  /* 0x0000000904027212 */ /* 0x000fe400078efcff */
[----:B------:R-:W-:Y:S02]  /*0380*/  SEL R0, R7, R0, !P0 ;  /* 0x0000000007007207 */ /* 0x000fe40004000000 */
[----:B------:R-:W-:-:S03]  /*0390*/  LEA.HI R6, R13, R2, RZ, 0x9 ;  /* 0x000000020d067211 */ /* 0x000fc600078f48ff */
[----:B------:R-:W-:Y:S01]  /*03a0*/  IMAD R17, R5, 0x8, R0 ;  /* 0x0000000805117824 */ /* 0x000fe200078e0200 */
[----:B------:R-:W-:Y:S02]  /*03b0*/  LOP3.LUT R7, R6, 0xffe00, RZ, 0xc0, !PT ;  /* 0x000ffe0006077812 */ /* 0x000fe400078ec0ff */
[C-C-:B------:R-:W-:Y:S01]  /*03c0*/  LOP3.LUT R0, R4.reuse, 0x10, R9.reuse, 0xfe, !PT ;  /* 0x0000001004007812 */ /* 0x140fe200078efe09 */
[----:B------:R-:W-:Y:S01]  /*03d0*/  IMAD.SHL.U32 R101, R17, 0x40, RZ ;  /* 0x0000004011657824 */ /* 0x000fe200078e00ff */
[----:B------:R-:W-:Y:S01]  /*03e0*/  LOP3.LUT R6, R4, 0x40, R9, 0xfe, !PT ;  /* 0x0000004004067812 */ /* 0x000fe200078efe09 */
[----:B------:R-:W-:Y:S01]  /*03f0*/  IMAD.IADD R14, R2, 0x1, -R7 ;  /* 0x00000001020e7824 */ /* 0x000fe200078e0a07 */
[C-C-:B------:R-:W-:Y:S02]  /*0400*/  LOP3.LUT R2, R4.reuse, 0x20, R9.reuse, 0xfe, !PT ;  /* 0x0000002004027812 */ /* 0x140fe400078efe09 */
[----:B------:R-:W-:Y:S02]  /*0410*/  LOP3.LUT R5, R4, 0x30, R9, 0xfe, !PT ;  /* 0x0000003004057812 */ /* 0x000fe400078efe09 */
[----:B------:R-:W-:-:S02]  /*0420*/  LEA.HI R8, R13, R2, RZ, 0x9 ;  /* 0x000000020d087211 */ /* 0x000fc400078f48ff */
[C---:B------:R-:W-:Y:S02]  /*0430*/  LEA.HI R7, R13.reuse, R0, RZ, 0x9 ;  /* 0x000000000d077211 */ /* 0x040fe400078f48ff */
[C---:B------:R-:W-:Y:S02]  /*0440*/  LEA.HI R12, R13.reuse, R6, RZ, 0x9 ;  /* 0x000000060d0c7211 */ /* 0x040fe400078f48ff */
[----:B------:R-:W-:Y:S02]  /*0450*/  LOP3.LUT R11, R8, 0xffe00, RZ, 0xc0, !PT ;  /* 0x000ffe00080b7812 */ /* 0x000fe400078ec0ff */
[----:B------:R-:W-:Y:S02]  /*0460*/  LEA.HI R10, R13, R5, RZ, 0x9 ;  /* 0x000000050d0a7211 */ /* 0x000fe400078f48ff */
[----:B------:R-:W-:Y:S01]  /*0470*/  LOP3.LUT R7, R7, 0xffe00, RZ, 0xc0, !PT ;  /* 0x000ffe0007077812 */ /* 0x000fe200078ec0ff */
[----:B------:R-:W-:Y:S01]  /*0480*/  IMAD.IADD R18, R2, 0x1, -R11 ;  /* 0x0000000102127824 */ /* 0x000fe200078e0a0b */
[----:B------:R-:W-:-:S02]  /*0490*/  LOP3.LUT R15, R12, 0xffe00, RZ, 0xc0, !PT ;  /* 0x000ffe000c0f7812 */ /* 0x000fc400078ec0ff */
[----:B------:R-:W-:Y:S01]  /*04a0*/  LOP3.LUT R10, R10, 0xffe00, RZ, 0xc0, !PT ;  /* 0x000ffe000a0a7812 */ /* 0x000fe200078ec0ff */
[----:B------:R-:W-:Y:S01]  /*04b0*/  IMAD.IADD R16, R0, 0x1, -R7 ;  /* 0x0000000100107824 */ /* 0x000fe200078e0a07 */
[----:B------:R-:W-:Y:S01]  /*04c0*/  LOP3.LUT R2, R4, 0x50, R9, 0xfe, !PT ;  /* 0x0000005004027812 */ /* 0x000fe200078efe09 */
[----:B------:R-:W-:Y:S01]  /*04d0*/  IMAD.IADD R20, R6, 0x1, -R15 ;  /* 0x0000000106147824 */ /* 0x000fe200078e0a0f */
[----:B------:R-:W-:Y:S01]  /*04e0*/  SHF.R.S32.HI R11, RZ, 0x19, R17 ;  /* 0x00000019ff0b7819 */ /* 0x000fe20000011411 */
[----:B------:R-:W-:Y:S01]  /*04f0*/  IMAD.IADD R19, R5, 0x1, -R10 ;  /* 0x0000000105137824 */ /* 0x000fe200078e0a0a */
[C-C-:B------:R-:W-:Y:S01]  /*0500*/  LOP3.LUT R6, R4.reuse, 0x60, R9.reuse, 0xfe, !PT ;  /* 0x0000006004067812 */ /* 0x140fe200078efe09 */
[----:B------:R-:W0:Y:S01]  /*0510*/  S2R R5, SR_CTAID.Y ;  /* 0x0000000000057919 */ /* 0x000e220000002600 */
[----:B------:R-:W-:Y:S02]  /*0520*/  LOP3.LUT R7, R4, 0x70, R9, 0xfe, !PT ;  /* 0x0000007004077812 */ /* 0x000fe400078efe09 */
[----:B------:R-:W-:-:S02]  /*0530*/  LEA.HI R8, R13, R2, RZ, 0x9 ;  /* 0x000000020d087211 */ /* 0x000fc400078f48ff */
[----:B------:R-:W-:Y:S02]  /*0540*/  SGXT R11, R11, 0x1 ;  /* 0x000000010b0b781a */ /* 0x000fe40000000200 */
[----:B------:R-:W-:Y:S02]  /*0550*/  LOP3.LUT R0, R101, R9, RZ, 0xfc, !PT ;  /* 0x0000000965007212 */ /* 0x000fe400078efcff */
[C---:B------:R-:W-:Y:S02]  /*0560*/  LEA.HI R10, R13.reuse, R6, RZ, 0x9 ;  /* 0x000000060d0a7211 */ /* 0x040fe400078f48ff */
[----:B------:R-:W-:Y:S02]  /*0570*/  LEA.HI R12, R13, R7, RZ, 0x9 ;  /* 0x000000070d0c7211 */ /* 0x000fe400078f48ff */
[----:B------:R-:W-:Y:S02]  /*0580*/  LOP3.LUT R13, R8, 0xffe00, RZ, 0xc0, !PT ;  /* 0x000ffe00080d7812 */ /* 0x000fe400078ec0ff */
[----:B------:R-:W-:-:S02]  /*0590*/  LEA.HI R8, R11, R0, RZ, 0x9 ;  /* 0x000000000b087211 */ /* 0x000fc400078f48ff */
[----:B------:R-:W-:Y:S01]  /*05a0*/  LOP3.LUT R15, R10, 0xffe00, RZ, 0xc0, !PT ;  /* 0x000ffe000a0f7812 */ /* 0x000fe200078ec0ff */
[----:B------:R-:W-:Y:S01]  /*05b0*/  IMAD.IADD R21, R2, 0x1, -R13 ;  /* 0x0000000102157824 */ /* 0x000fe200078e0a0d */
[----:B------:R-:W-:Y:S02]  /*05c0*/  LOP3.LUT R12, R12, 0xffe00, RZ, 0xc0, !PT ;  /* 0x000ffe000c0c7812 */ /* 0x000fe400078ec0ff */
[----:B------:R-:W-:Y:S01]  /*05d0*/  LOP3.LUT R13, R8, 0xffe00, RZ, 0xc0, !PT ;  /* 0x000ffe00080d7812 */ /* 0x000fe200078ec0ff */
[----:B------:R-:W-:Y:S01]  /*05e0*/  IMAD.IADD R22, R6, 0x1, -R15 ;  /* 0x0000000106167824 */ /* 0x000fe200078e0a0f */
[--C-:B------:R-:W-:Y:S01]  /*05f0*/  LOP3.LUT R2, R101, 0x10, R9.reuse, 0xfe, !PT ;  /* 0x0000001065027812 */ /* 0x100fe200078efe09 */
[----:B------:R-:W-:Y:S01]  /*0600*/  IMAD.IADD R23, R7, 0x1, -R12 ;  /* 0x0000000107177824 */ /* 0x000fe200078e0a0c */
[C---:B------:R-:W-:Y:S01]  /*0610*/  LOP3.LUT R6, R101.reuse, 0x20, R9, 0xfe, !PT ;  /* 0x0000002065067812 */ /* 0x040fe200078efe09 */
[----:B------:R-:W-:Y:S01]  /*0620*/  IMAD.IADD R13, R0, 0x1, -R13 ;  /* 0x00000001000d7824 */ /* 0x000fe200078e0a0d */
[----:B------:R-:W-:Y:S01]  /*0630*/  LOP3.LUT R8, R101, 0x30, R9, 0xfe, !PT ;  /* 0x0000003065087812 */ /* 0x000fe200078efe09 */
[----:B------:R-:W-:Y:S01]  /*0640*/  IMAD.SHL.U32 R7, R3, 0x8, RZ ;  /* 0x0000000803077824 */ /* 0x000fe200078e00ff */
[----:B------:R-:W-:-:S02]  /*0650*/  LEA.HI R0, R11, R2, RZ, 0x9 ;  /* 0x000000020b007211 */ /* 0x000fc400078f48ff */
[C---:B------:R-:W-:Y:S02]  /*0660*/  LEA.HI R10, R11.reuse, R6, RZ, 0x9 ;  /* 0x000000060b0a7211 */ /* 0x040fe400078f48ff */
[----:B------:R-:W-:Y:S02]  /*0670*/  LEA.HI R12, R11, R8, RZ, 0x9 ;  /* 0x000000080b0c7211 */ /* 0x000fe400078f48ff */
[----:B------:R-:W-:Y:S02]  /*0680*/  LOP3.LUT R11, R0, 0xffe00, RZ, 0xc0, !PT ;  /* 0x000ffe00000b7812 */ /* 0x000fe400078ec0ff */
[----:B------:R-:W-:Y:S02]  /*0690*/  LOP3.LUT R0, R7, 0x38, RZ, 0xc0, !PT ;  /* 0x0000003807007812 */ /* 0x000fe400078ec0ff */
[----:B------:R-:W-:Y:S01]  /*06a0*/  LOP3.LUT R15, R10, 0xffe00, RZ, 0xc0, !PT ;  /* 0x000ffe000a0f7812 */ /* 0x000fe200078ec0ff */
[----:B------:R-:W-:Y:S01]  /*06b0*/  IMAD.IADD R11, R2, 0x1, -R11 ;  /* 0x00000001020b7824 */ /* 0x000fe200078e0a0b */
[----:B------:R-:W-:Y:S01]  /*06c0*/  LOP3.LUT R17, R12, 0xffe00, RZ, 0xc0, !PT ;  /* 0x000ffe000c117812 */ /* 0x000fe200078ec0ff */
[----:B0-----:R-:W-:-:S02]  /*06d0*/  IMAD R2, R5, 0x40, R0 ;  /* 0x0000004005027824 */ /* 0x001fc400078e0200 */
[----:B------:R-:W-:Y:S02]  /*06e0*/  IMAD.IADD R15, R6, 0x1, -R15 ;  /* 0x00000001060f7824 */ /* 0x000fe400078e0a0f */
[----:B------:R-:W-:Y:S02]  /*06f0*/  IMAD.IADD R17, R8, 0x1, -R17 ;  /* 0x0000000108117824 */ /* 0x000fe400078e0a11 */
[--C-:B------:R-:W-:Y:S02]  /*0700*/  IMAD R32, R16, 0x1000, R2.reuse ;  /* 0x0000100010207824 */ /* 0x100fe400078e0202 */
[--C-:B------:R-:W-:Y:S02]  /*0710*/  IMAD R20, R20, 0x1000, R2.reuse ;  /* 0x0000100014147824 */ /* 0x100fe400078e0202 */
[--C-:B------:R-:W-:Y:S02]  /*0720*/  IMAD R14, R14, 0x1000, R2.reuse ;  /* 0x000010000e0e7824 */ /* 0x100fe400078e0202 */
[----:B------:R-:W-:-:S02]  /*0730*/  IMAD R18, R18, 0x1000, R2 ;  /* 0x0000100012127824 */ /* 0x000fc400078e0202 */
[--C-:B------:R-:W-:Y:S02]  /*0740*/  IMAD R10, R19, 0x1000, R2.reuse ;  /* 0x00001000130a7824 */ /* 0x100fe400078e0202 */
[--C-:B------:R-:W-:Y:S02]  /*0750*/  IMAD R42, R21, 0x1000, R2.reuse ;  /* 0x00001000152a7824 */ /* 0x100fe400078e0202 */
[--C-:B------:R-:W-:Y:S02]  /*0760*/  IMAD R44, R22, 0x1000, R2.reuse ;  /* 0x00001000162c7824 */ /* 0x100fe400078e0202 */
[--C-:B------:R-:W-:Y:S02]  /*0770*/  IMAD R13, R13, 0x1000, R2.reuse ;  /* 0x000010000d0d7824 */ /* 0x100fe400078e0202 */
[--C-:B------:R-:W-:Y:S02]  /*0780*/  IMAD R16, R11, 0x1000, R2.reuse ;  /* 0x000010000b107824 */ /* 0x100fe400078e0202 */
[----:B------:R-:W-:-:S02]  /*0790*/  IMAD R15, R15, 0x1000, R2 ;  /* 0x000010000f0f7824 */ /* 0x000fc400078e0202 */
[--C-:B------:R-:W-:Y:S02]  /*07a0*/  IMAD R24, R17, 0x1000, R2.reuse ;  /* 0x0000100011187824 */ /* 0x100fe400078e0202 */
[----:B------:R-:W-:Y:S02]  /*07b0*/  IMAD R46, R23, 0x1000, R2 ;  /* 0x00001000172e7824 */ /* 0x000fe400078e0202 */
[----:B------:R-:W-:-:S04]  /*07c0*/  IMAD.WIDE R40, R20, R47, c[0x0][0x168] ;  /* 0x00005a0014287625 */ /* 0x000fc800078e022f */
[-C--:B------:R-:W-:Y:S01]  /*07d0*/  IMAD.WIDE R28, R14, R47.reuse, c[0x0][0x168] ;  /* 0x00005a000e1c7625 */ /* 0x080fe200078e022f */
[----:B------:R-:W2:Y:S03]  /*07e0*/  LDG.E.128 R52, [R40.64] ;  /* 0x0000000428347981 */ /* 0x000ea6000c1e1d00 */
[-C--:B------:R-:W-:Y:S02]  /*07f0*/  IMAD.WIDE R32, R32, R47.reuse, c[0x0][0x168] ;  /* 0x00005a0020207625 */ /* 0x080fe400078e022f */
[----:B------:R-:W3:Y:S02]  /*0800*/  LDG.E.128 R28, [R28.64] ;  /* 0x000000041c1c7981 */ /* 0x000ee4000c1e1d00 */
[-C--:B------:R-:W-:Y:S02]  /*0810*/  IMAD.WIDE R36, R18, R47.reuse, c[0x0][0x168] ;  /* 0x00005a0012247625 */ /* 0x080fe400078e022f */
[----:B------:R-:W4:Y:S02]  /*0820*/  LDG.E.128 R32, [R32.64] ;  /* 0x0000000420207981 */ /* 0x000f24000c1e1d00 */
[----:B------:R-:W-:-:S02]  /*0830*/  IMAD.WIDE R10, R10, R47, c[0x0][0x168] ;  /* 0x00005a000a0a7625 */ /* 0x000fc400078e022f */
[----:B------:R-:W5:Y:S02]  /*0840*/  LDG.E.128 R36, [R36.64] ;  /* 0x0000000424247981 */ /* 0x000f64000c1e1d00 */
[-C--:B------:R-:W-:Y:S02]  /*0850*/  IMAD.WIDE R12, R13, R47.reuse, c[0x0][0x160] ;  /* 0x000058000d0c7625 */ /* 0x080fe400078e022f */
[----:B------:R0:W5:Y:S02]  /*0860*/  LDG.E.128 R48, [R10.64] ;  /* 0x000000040a307981 */ /* 0x000164000c1e1d00 */
[----:B------:R-:W-:-:S04]  /*0870*/  IMAD.WIDE R16, R16, R47, c[0x0][0x160] ;  /* 0x0000580010107625 */ /* 0x000fc800078e022f */
[-C--:B------:R-:W-:Y:S02]  /*0880*/  IMAD.WIDE R20, R15, R47.reuse, c[0x0][0x160] ;  /* 0x000058000f147625 */ /* 0x080fe400078e022f */
[----:B------:R-:W5:Y:S02]  /*0890*/  LDG.E.128 R12, [R12.64] ;  /* 0x000000040c0c7981 */ /* 0x000f64000c1e1d00 */
[-C--:B------:R-:W-:Y:S02]  /*08a0*/  IMAD.WIDE R24, R24, R47.reuse, c[0x0][0x160] ;  /* 0x0000580018187625 */ /* 0x080fe400078e022f */
[----:B------:R-:W5:Y:S02]  /*08b0*/  LDG.E.128 R16, [R16.64] ;  /* 0x0000000410107981 */ /* 0x000f64000c1e1d00 */
[-C--:B------:R-:W-:Y:S02]  /*08c0*/  IMAD.WIDE R42, R42, R47.reuse, c[0x0][0x168] ;  /* 0x00005a002a2a7625 */ /* 0x080fe400078e022f */
[----:B------:R-:W5:Y:S02]  /*08d0*/  LDG.E.128 R20, [R20.64] ;  /* 0x0000000414147981 */ /* 0x000f64000c1e1d00 */
[----:B------:R-:W-:-:S02]  /*08e0*/  IMAD.WIDE R44, R44, R47, c[0x0][0x168] ;  /* 0x00005a002c2c7625 */ /* 0x000fc400078e022f */
[----:B------:R-:W5:Y:S02]  /*08f0*/  LDG.E.128 R24, [R24.64] ;  /* 0x0000000418187981 */ /* 0x000f64000c1e1d00 */
[----:B------:R-:W-:Y:S02]  /*0900*/  IMAD.WIDE R46, R46, R47, c[0x0][0x168] ;  /* 0x00005a002e2e7625 */ /* 0x000fe400078e022f */
[----:B------:R-:W5:Y:S04]  /*0910*/  LDG.E.128 R56, [R42.64] ;  /* 0x000000042a387981 */ /* 0x000f68000c1e1d00 */
[----:B------:R-:W5:Y:S04]  /*0920*/  LDG.E.128 R60, [R44.64] ;  /* 0x000000042c3c7981 */ /* 0x000f68000c1e1d00 */
[----:B------:R-:W5:Y:S01]  /*0930*/  LDG.E.128 R64, [R46.64] ;  /* 0x000000042e407981 */ /* 0x000f62000c1e1d00 */
[----:B------:R-:W-:-:S04]  /*0940*/  LOP3.LUT R8, R0, 0x18, R3, 0x78, !PT ;  /* 0x0000001800087812 */ /* 0x000fc800078e7803 */
[----:B------:R-:W-:-:S05]  /*0950*/  LOP3.LUT R2, R8, 0x20, R3, 0x78, !PT ;  /* 0x0000002008027812 */ /* 0x000fca00078e7803 */
[----:B------:R-:W-:-:S04]  /*0960*/  IMAD R9, R9, 0x40, R2 ;  /* 0x0000004009097824 */ /* 0x000fc800078e0202 */
[----:B------:R-:W-:Y:S01]  /*0970*/  IMAD.SHL.U32 R9, R9, 0x2, RZ ;  /* 0x0000000209097824 */ /* 0x000fe200078e00ff */
[C---:B------:R-:W-:Y:S01]  /*0980*/  LOP3.LUT R100, R3.reuse, 0x10, RZ, 0xc0, !PT ;  /* 0x0000001003647812 */ /* 0x040fe200078ec0ff */
[C---:B------:R-:W-:Y:S01]  /*0990*/  IMAD.SHL.U32 R2, R3.reuse, 0x40, RZ ;  /* 0x0000004003027824 */ /* 0x040fe200078e00ff */
[----:B------:R-:W-:Y:S02]  /*09a0*/  SHF.R.U32.HI R6, RZ, 0x2, R3 ;  /* 0x00000002ff067819 */ /* 0x000fe40000011603 */
[----:B------:R-:W-:Y:S02]  /*09b0*/  SHF.R.U32.HI R100, RZ, 0x1, R100 ;  /* 0x00000001ff647819 */ /* 0x000fe40000011664 */
[----:B0-----:R-:W-:Y:S02]  /*09c0*/  LOP3.LUT R10, R6, 0x18, RZ, 0xc0, !PT ;  /* 0x00000018060a7812 */ /* 0x001fe400078ec0ff */
[----:B------:R-:W-:Y:S02]  /*09d0*/  LOP3.LUT R6, R3, 0x7, RZ, 0xc0, !PT ;  /* 0x0000000703067812 */ /* 0x000fe400078ec0ff */
[----:B------:R-:W-:-:S02]  /*09e0*/  LOP3.LUT R2, R2, 0x3c0, RZ, 0xc0, !PT ;  /* 0x000003c002027812 */ /* 0x000fc400078ec0ff */
[----:B------:R-:W-:Y:S01]  /*09f0*/  LOP3.LUT R75, R100, 0x38, R7, 0x78, !PT ;  /* 0x00000038644b7812 */ /* 0x000fe200078e7807 */
[----:B------:R-:W-:-:S03]  /*0a00*/  IMAD.SHL.U32 R8, R8, 0x2, RZ ;  /* 0x0000000208087824 */ /* 0x000fc600078e00ff */
[----:B------:R-:W-:Y:S02]  /*0a10*/  LOP3.LUT R104, R75, R2, RZ, 0xfc, !PT ;  /* 0x000000024b687212 */ /* 0x000fe400078efcff */
[----:B------:R-:W-:-:S03]  /*0a20*/  LOP3.LUT R102, R7, 0x8, RZ, 0xc0, !PT ;  /* 0x0000000807667812 */ /* 0x000fc600078ec0ff */
[----:B------:R-:W-:Y:S01]  /*0a30*/  IMAD.SHL.U32 R104, R104, 0x2, RZ ;  /* 0x0000000268687824 */ /* 0x000fe200078e00ff */
[----:B--2---:R-:W-:Y:S04]  /*0a40*/  STS.128 [R9+0x2000], R52 ;  /* 0x0020003409007388 */ /* 0x004fe80000000c00 */
[----:B---3--:R-:W-:Y:S04]  /*0a50*/  STS.128 [R9], R28 ;  /* 0x0000001c09007388 */ /* 0x008fe80000000c00 */
[----:B----4-:R-:W-:Y:S04]  /*0a60*/  STS.128 [R9+0x800], R32 ;  /* 0x0008002009007388 */ /* 0x010fe80000000c00 */
[----:B-----5:R-:W-:Y:S04]  /*0a70*/  STS.128 [R9+0x1000], R36 ;  /* 0x0010002409007388 */ /* 0x020fe80000000c00 */
[----:B------:R-:W-:Y:S04]  /*0a80*/  STS.128 [R9+0x1800], R48 ;  /* 0x0018003009007388 */ /* 0x000fe80000000c00 */
[----:B------:R-:W-:Y:S04]  /*0a90*/  STS.128 [R9+0x4000], R12 ;  /* 0x0040000c09007388 */ /* 0x000fe80000000c00 */
[----:B------:R-:W-:Y:S04]  /*0aa0*/  STS.128 [R9+0x4800], R16 ;  /* 0x0048001009007388 */ /* 0x000fe80000000c00 */
[----:B------:R0:W-:Y:S04]  /*0ab0*/  STS.128 [R9+0x5000], R20 ;  /* 0x0050001409007388 */ /* 0x0001e80000000c00 */
[----:B------:R-:W-:Y:S04]  /*0ac0*/  STS.128 [R9+0x5800], R24 ;  /* 0x0058001809007388 */ /* 0x000fe80000000c00 */
[----:B------:R-:W-:Y:S04]  /*0ad0*/  STS.128 [R9+0x2800], R56 ;  /* 0x0028003809007388 */ /* 0x000fe80000000c00 */
[----:B------:R-:W-:Y:S04]  /*0ae0*/  STS.128 [R9+0x3000], R60 ;  /* 0x0030003c09007388 */ /* 0x000fe80000000c00 */
[----:B------:R-:W-:Y:S04]  /*0af0*/  STS.128 [R9+0x3800], R64 ;  /* 0x0038004009007388 */ /* 0x000fe80000000c00 */
[----:B------:R-:W-:Y:S01]  /*0b00*/  BAR.SYNC.DEFER_BLOCKING 0x0 ;  /* 0x0000000000007b1d */ /* 0x000fe20000010000 */
[----:B0-----:R-:W-:-:S02]  /*0b10*/  LOP3.LUT R23, R10, 0x20, R6, 0xfe, !PT ;  /* 0x000000200a177812 */ /* 0x001fc400078efe06 */
[----:B------:R-:W-:-:S03]  /*0b20*/  LOP3.LUT R21, R10, 0x7, R3, 0xf8, !PT ;  /* 0x000000070a157812 */ /* 0x000fc600078ef803 */
[--C-:B------:R-:W-:Y:S02]  /*0b30*/  IMAD R92, R23, 0x80, R8.reuse ;  /* 0x00000080175c7824 */ /* 0x100fe400078e0208 */
[----:B------:R-:W-:Y:S01]  /*0b40*/  IMAD R22, R21, 0x80, R8 ;  /* 0x0000008015167824 */ /* 0x000fe200078e0208 */
[----:B------:R-:W-:-:S04]  /*0b50*/  LOP3.LUT R20, R7, 0x10, R102, 0x2e, !PT ;  /* 0x0000001007147812 */ /* 0x000fc800078e2e66 */
[----:B------:R-:W-:Y:S01]  /*0b60*/  LOP3.LUT R73, R20, 0x20, R7, 0xf8, !PT ;  /* 0x0000002014497812 */ /* 0x000fe200078ef807 */
[----:B------:R-:W-:Y:S04]  /*0b70*/  LDSM.16.M88.4 R16, [R104+0x4000] ;  /* 0x004000006810783b */ /* 0x000fe80000000200 */
[----:B------:R-:W0:Y:S04]  /*0b80*/  LDSM.16.M88.4 R88, [R22] ;  /* 0x000000001658783b */ /* 0x000e280000000200 */
[----:B------:R-:W1:Y:S04]  /*0b90*/  LDSM.16.M88.4 R92, [R92] ;  /* 0x000000005c5c783b */ /* 0x000e680000000200 */
[----:B------:R-:W2:Y:S04]  /*0ba0*/  LDSM.16.M88.4 R8, [R22+0x2000] ;  /* 0x002000001608783b */ /* 0x000ea80000000200 */
[----:B------:R-:W3:Y:S01]  /*0bb0*/  LDSM.16.M88.4 R12, [R22+0x3000] ;  /* 0x00300000160c783b */ /* 0x000ee20000000200 */
[----:B------:R-:W-:-:S03]  /*0bc0*/  LOP3.LUT R73, R73, R100, RZ, 0x3c, !PT ;  /* 0x0000006449497212 */ /* 0x000fc600078e3cff */
[----:B------:R-:W4:Y:S01]  /*0bd0*/  LDSM.16.M88.4 R64, [R104+0x4800] ;  /* 0x004800006840783b */ /* 0x000f220000000200 */
[----:B------:R-:W-:-:S05]  /*0be0*/  LOP3.LUT R84, R73, R2, RZ, 0xfc, !PT ;  /* 0x0000000249547212 */ /* 0x000fca00078efcff */
[----:B------:R-:W-:-:S05]  /*0bf0*/  IMAD.SHL.U32 R84, R84, 0x2, RZ ;  /* 0x0000000254547824 */ /* 0x000fca00078e00ff */
[----:B------:R-:W5:Y:S04]  /*0c00*/  LDSM.16.M88.4 R44, [R84+0x4000] ;  /* 0x00400000542c783b */ /* 0x000f680000000200 */
[----:B------:R-:W4:Y:S01]  /*0c10*/  LDSM.16.M88.4 R60, [R84+0x4800] ;  /* 0x00480000543c783b */ /* 0x000f220000000200 */
[C---:B0-----:R-:W-:Y:S08]  /*0c20*/  HMMA.16816.F32.BF16 R32, R16.reuse, R88, RZ ;  /* 0x000000581020723c */ /* 0x041ff000000418ff */
[C---:B-1----:R-:W-:Y:S08]  /*0c30*/  HMMA.16816.F32.BF16 R36, R16.reuse, R92, RZ ;  /* 0x0000005c1024723c */ /* 0x042ff000000418ff */
[C---:B--2---:R-:W-:Y:S08]  /*0c40*/  HMMA.16816.F32.BF16 R40, R16.reuse, R8, RZ ;  /* 0x000000081028723c */ /* 0x044ff000000418ff */
[----:B---3--:R-:W-:Y:S01]  /*0c50*/  HMMA.16816.F32.BF16 R16, R16, R12, RZ ;  /* 0x0000000c1010723c */ /* 0x008fe200000418ff */
[----:B------:R-:W-:-:S07]  /*0c60*/  LOP3.LUT R6, R6, 0x20, RZ, 0xfc, !PT ;  /* 0x0000002006067812 */ /* 0x000fce00078efcff */
[----:B----4-:R-:W-:Y:S01]  /*0c70*/  HMMA.16816.F32.BF16 R48, R64, R88, RZ ;  /* 0x000000584030723c */ /* 0x010fe200000418ff */
[----:B------:R-:W-:-:S07]  /*0c80*/  LOP3.LUT R6, R6, 0x8, R3, 0xf8, !PT ;  /* 0x0000000806067812 */ /* 0x000fce00078ef803 */
[C---:B------:R-:W-:Y:S08]  /*0c90*/  HMMA.16816.F32.BF16 R52, R64.reuse, R92, RZ ;  /* 0x0000005c4034723c */ /* 0x040ff000000418ff */
[----:B------:R-:W-:Y:S08]  /*0ca0*/  HMMA.16816.F32.BF16 R56, R64, R8, RZ ;  /* 0x000000084038723c */ /* 0x000ff000000418ff */
[C---:B-----5:R-:W-:Y:S08]  /*0cb0*/  HMMA.16816.F32.BF16 R32, R44.reuse, R90, R32 ;  /* 0x0000005a2c20723c */ /* 0x060ff00000041820 */
[C---:B------:R-:W-:Y:S08]  /*0cc0*/  HMMA.16816.F32.BF16 R36, R44.reuse, R94, R36 ;  /* 0x0000005e2c24723c */ /* 0x040ff00000041824 */
[----:B------:R-:W-:Y:S08]  /*0cd0*/  HMMA.16816.F32.BF16 R40, R44, R10, R40 ;  /* 0x0000000a2c28723c */ /* 0x000ff00000041828 */
[----:B------:R-:W-:Y:S08]  /*0ce0*/  HMMA.16816.F32.BF16 R64, R64, R12, RZ ;  /* 0x0000000c4040723c */ /* 0x000ff000000418ff */
[----:B------:R-:W-:Y:S07]  /*0cf0*/  HMMA.16816.F32.BF16 R44, R44, R14, R16 ;  /* 0x0000000e2c2c723c */ /* 0x000fee0000041810 */
[----:B------:R-:W-:-:S04]  /*0d00*/  LOP3.LUT R16, R7, 0x18, RZ, 0xc0, !PT ;  /* 0x0000001807107812 */ /* 0x000fc800078ec0ff */
[----:B------:R-:W-:Y:S01]  /*0d10*/  LOP3.LUT R85, R7, 0x20, R16, 0x2e, !PT ;  /* 0x0000002007557812 */ /* 0x000fe200078e2e10 */
[----:B------:R-:W-:-:S03]  /*0d20*/  IMAD.SHL.U32 R6, R6, 0x40, RZ ;  /* 0x0000004006067824 */ /* 0x000fc600078e00ff */
[----:B------:R-:W-:Y:S02]  /*0d30*/  LOP3.LUT R16, R85, 0x18, R3, 0x78, !PT ;  /* 0x0000001855107812 */ /* 0x000fe400078e7803 */
[----:B------:R-:W-:Y:S02]  /*0d40*/  LOP3.LUT R103, R2, R85, R100, 0xf6, !PT ;  /* 0x0000005502677212 */ /* 0x000fe400078ef664 */
[----:B------:R-:W-:Y:S01]  /*0d50*/  LOP3.LUT R75, R6, R75, RZ, 0xfc, !PT ;  /* 0x0000004b064b7212 */ /* 0x000fe200078efcff */
[--C-:B------:R-:W-:Y:S02]  /*0d60*/  IMAD R23, R23, 0x40, R16.reuse ;  /* 0x0000004017177824 */ /* 0x100fe400078e0210 */
[----:B------:R-:W-:Y:S02]  /*0d70*/  IMAD R72, R21, 0x40, R16 ;  /* 0x0000004015487824 */ /* 0x000fe400078e0210 */
[----:B------:R-:W-:Y:S02]  /*0d80*/  IMAD.SHL.U32 R16, R23, 0x2, RZ ;  /* 0x0000000217107824 */ /* 0x000fe400078e00ff */
[----:B------:R-:W-:-:S02]  /*0d90*/  IMAD.SHL.U32 R103, R103, 0x2, RZ ;  /* 0x0000000267677824 */ /* 0x000fc400078e00ff */
[----:B------:R-:W-:Y:S02]  /*0da0*/  IMAD.SHL.U32 R72, R72, 0x2, RZ ;  /* 0x0000000248487824 */ /* 0x000fe400078e00ff */
[----:B------:R-:W-:Y:S01]  /*0db0*/  IMAD.SHL.U32 R80, R75, 0x2, RZ ;  /* 0x000000024b507824 */ /* 0x000fe200078e00ff */
[C---:B------:R-:W-:Y:S01]  /*0dc0*/  HMMA.16816.F32.BF16 R48, R60.reuse, R90, R48 ;  /* 0x0000005a3c30723c */ /* 0x040fe20000041830 */
[----:B------:R-:W-:Y:S04]  /*0dd0*/  LDSM.16.M88.4 R16, [R16] ;  /* 0x000000001010783b */ /* 0x000fe80000000200 */
[----:B------:R-:W0:Y:S03]  /*0de0*/  LDSM.16.M88.4 R68, [R103+0x4000] ;  /* 0x004000006744783b */ /* 0x000e260000000200 */
[C---:B------:R-:W-:Y:S01]  /*0df0*/  HMMA.16816.F32.BF16 R52, R60.reuse, R94, R52 ;  /* 0x0000005e3c34723c */ /* 0x040fe20000041834 */
[----:B------:R-:W1:Y:S04]  /*0e00*/  LDSM.16.M88.4 R20, [R72] ;  /* 0x000000004814783b */ /* 0x000e680000000200 */
[----:B------:R-:W2:Y:S03]  /*0e10*/  LDSM.16.M88.4 R24, [R72+0x2000] ;  /* 0x002000004818783b */ /* 0x000ea60000000200 */
[C---:B------:R-:W-:Y:S01]  /*0e20*/  HMMA.16816.F32.BF16 R56, R60.reuse, R10, R56 ;  /* 0x0000000a3c38723c */ /* 0x040fe20000041838 */
[----:B------:R-:W3:Y:S04]  /*0e30*/  LDSM.16.M88.4 R28, [R72+0x3000] ;  /* 0x00300000481c783b */ /* 0x000ee80000000200 */
[----:B------:R-:W-:Y:S03]  /*0e40*/  LDSM.16.M88.4 R80, [R80+0x4000] ;  /* 0x004000005050783b */ /* 0x000fe60000000200 */
[----:B------:R-:W-:Y:S01]  /*0e50*/  HMMA.16816.F32.BF16 R60, R60, R14, R64 ;  /* 0x0000000e3c3c723c */ /* 0x000fe20000041840 */
[----:B------:R-:W4:Y:S01]  /*0e60*/  LDSM.16.M88.4 R64, [R103+0x4800] ;  /* 0x004800006740783b */ /* 0x000f220000000200 */
[----:B------:R-:W-:-:S05]  /*0e70*/  LOP3.LUT R73, R73, R6, RZ, 0xfc, !PT ;  /* 0x0000000649497212 */ /* 0x000fca00078efcff */
[----:B------:R-:W-:-:S05]  /*0e80*/  IMAD.SHL.U32 R86, R73, 0x2, RZ ;  /* 0x0000000249567824 */ /* 0x000fca00078e00ff */
[----:B------:R-:W5:Y:S01]  /*0e90*/  LDSM.16.M88.4 R76, [R86+0x4000] ;  /* 0x00400000564c783b */ /* 0x000f620000000200 */
[C---:B0-----:R-:W-:Y:S08]  /*0ea0*/  HMMA.16816.F32.BF16 R36, R68.reuse, R16, R36 ;  /* 0x000000104424723c */ /* 0x041ff00000041824 */
[C---:B-1----:R-:W-:Y:S08]  /*0eb0*/  HMMA.16816.F32.BF16 R32, R68.reuse, R20, R32 ;  /* 0x000000144420723c */ /* 0x042ff00000041820 */
[C---:B--2---:R-:W-:Y:S08]  /*0ec0*/  HMMA.16816.F32.BF16 R40, R68.reuse, R24, R40 ;  /* 0x000000184428723c */ /* 0x044ff00000041828 */
[----:B---3--:R-:W-:Y:S08]  /*0ed0*/  HMMA.16816.F32.BF16 R44, R68, R28, R44 ;  /* 0x0000001c442c723c */ /* 0x008ff0000004182c */
[C---:B----4-:R-:W-:Y:S08]  /*0ee0*/  HMMA.16816.F32.BF16 R48, R64.reuse, R20, R48 ;  /* 0x000000144030723c */ /* 0x050ff00000041830 */
[C---:B------:R-:W-:Y:S08]  /*0ef0*/  HMMA.16816.F32.BF16 R52, R64.reuse, R16, R52 ;  /* 0x000000104034723c */ /* 0x040ff00000041834 */
[C---:B------:R-:W-:Y:S08]  /*0f00*/  HMMA.16816.F32.BF16 R56, R64.reuse, R24, R56 ;  /* 0x000000184038723c */ /* 0x040ff00000041838 */
[----:B------:R-:W-:Y:S08]  /*0f10*/  HMMA.16816.F32.BF16 R60, R64, R28, R60 ;  /* 0x0000001c403c723c */ /* 0x000ff0000004183c */
[C---:B------:R-:W-:Y:S08]  /*0f20*/  HMMA.16816.F32.BF16 R64, R80.reuse, R88, RZ ;  /* 0x000000585040723c */ /* 0x040ff000000418ff */
[C---:B------:R-:W-:Y:S08]  /*0f30*/  HMMA.16816.F32.BF16 R68, R80.reuse, R92, RZ ;  /* 0x0000005c5044723c */ /* 0x040ff000000418ff */
[C---:B------:R-:W-:Y:S08]  /*0f40*/  HMMA.16816.F32.BF16 R72, R80.reuse, R8, RZ ;  /* 0x000000085048723c */ /* 0x040ff000000418ff */
[----:B------:R-:W-:Y:S01]  /*0f50*/  HMMA.16816.F32.BF16 R80, R80, R12, RZ ;  /* 0x0000000c5050723c */ /* 0x000fe200000418ff */
[----:B------:R-:W-:-:S05]  /*0f60*/  LOP3.LUT R85, R6, R85, R100, 0xf6, !PT ;  /* 0x0000005506557212 */ /* 0x000fca00078ef664 */
[----:B------:R-:W-:Y:S02]  /*0f70*/  IMAD.SHL.U32 R105, R85, 0x2, RZ ;  /* 0x0000000255697824 */ /* 0x000fe400078e00ff */
[C---:B-----5:R-:W-:Y:S01]  /*0f80*/  HMMA.16816.F32.BF16 R64, R76.reuse, R90, R64 ;  /* 0x0000005a4c40723c */ /* 0x060fe20000041840 */
[----:B------:R-:W-:Y:S07]  /*0f90*/  LDSM.16.M88.4 R84, [R84+0x5800] ;  /* 0x005800005454783b */ /* 0x000fee0000000200 */
[C---:B------:R-:W-:Y:S08]  /*0fa0*/  HMMA.16816.F32.BF16 R68, R76.reuse, R94, R68 ;  /* 0x0000005e4c44723c */ /* 0x040ff00000041844 */
[C---:B------:R-:W-:Y:S08]  /*0fb0*/  HMMA.16816.F32.BF16 R72, R76.reuse, R10, R72 ;  /* 0x0000000a4c48723c */ /* 0x040ff00000041848 */
[----:B------:R-:W-:Y:S01]  /*0fc0*/  HMMA.16816.F32.BF16 R76, R76, R14, R80 ;  /* 0x0000000e4c4c723c */ /* 0x000fe20000041850 */
[----:B------:R-:W0:Y:S07]  /*0fd0*/  LDSM.16.M88.4 R80, [R105+0x4000] ;  /* 0x004000006950783b */ /* 0x000e2e0000000200 */
[C---:B0-----:R-:W-:Y:S08]  /*0fe0*/  HMMA.16816.F32.BF16 R64, R80.reuse, R20, R64 ;  /* 0x000000145040723c */ /* 0x041ff00000041840 */
[C---:B------:R-:W-:Y:S08]  /*0ff0*/  HMMA.16816.F32.BF16 R68, R80.reuse, R16, R68 ;  /* 0x000000105044723c */ /* 0x040ff00000041844 */
[C---:B------:R-:W-:Y:S08]  /*1000*/  HMMA.16816.F32.BF16 R72, R80.reuse, R24, R72 ;  /* 0x000000185048723c */ /* 0x040ff00000041848 */
[----:B------:R-:W-:Y:S01]  /*1010*/  HMMA.16816.F32.BF16 R76, R80, R28, R76 ;  /* 0x0000001c504c723c */ /* 0x000fe2000004184c */
[----:B------:R-:W0:Y:S07]  /*1020*/  LDSM.16.M88.4 R80, [R104+0x5800] ;  /* 0x005800006850783b */ /* 0x000e2e0000000200 */
[----:B0-----:R-:W-:-:S15]  /*1030*/  HMMA.16816.F32.BF16 R96, R80, R88, RZ ;  /* 0x000000585060723c */ /* 0x001fde00000418ff */
[----:B------:R-:W-:-:S09]  /*1040*/  NOP ;  /* 0x0000000000007918 */ /* 0x000fd20000000000 */
[----:B------:R-:W-:Y:S08]  /*1050*/  HMMA.16816.F32.BF16 R88, R84, R90, R96 ;  /* 0x0000005a5458723c */ /* 0x000ff00000041860 */
[----:B------:R-:W-:-:S15]  /*1060*/  HMMA.16816.F32.BF16 R96, R80, R92, RZ ;  /* 0x0000005c5060723c */ /* 0x000fde00000418ff */
[----:B------:R-:W-:-:S09]  /*1070*/  NOP ;  /* 0x0000000000007918 */ /* 0x000fd20000000000 */
[----:B------:R-:W-:Y:S08]  /*1080*/  HMMA.16816.F32.BF16 R92, R84, R94, R96 ;  /* 0x0000005e545c723c */ /* 0x000ff00000041860 */
[C---:B------:R-:W-:Y:S08]  /*1090*/  HMMA.16816.F32.BF16 R96, R80.reuse, R8, RZ ;  /* 0x000000085060723c */ /* 0x040ff000000418ff */
[----:B------:R-:W-:-:S15]  /*10a0*/  HMMA.16816.F32.BF16 R80, R80, R12, RZ ;  /* 0x0000000c5050723c */ /* 0x000fde00000418ff */
[----:B------:R-:W-:-:S01]  /*10b0*/  NOP ;  /* 0x0000000000007918 */ /* 0x000fc20000000000 */
[----:B------:R-:W-:Y:S01]  /*10c0*/  HMMA.16816.F32.BF16 R96, R84, R10, R96 ;  /* 0x0000000a5460723c */ /* 0x000fe20000041860 */
[----:B------:R-:W0:Y:S01]  /*10d0*/  LDSM.16.M88.4 R8, [R103+0x5800] ;  /* 0x005800006708783b */ /* 0x000e220000000200 */
[----:B------:R-:W-:-:S06]  /*10e0*/  LOP3.LUT R7, R100, 0x30, R7, 0xf8, !PT ;  /* 0x0000003064077812 */ /* 0x000fcc00078ef807 */
[----:B------:R-:W-:Y:S01]  /*10f0*/  HMMA.16816.F32.BF16 R80, R84, R14, R80 ;  /* 0x0000000e5450723c */ /* 0x000fe20000041850 */
[----:B------:R-:W-:-:S04]  /*1100*/  LOP3.LUT R7, R7, 0x30, R102, 0x1e, !PT ;  /* 0x0000003007077812 */ /* 0x000fc800078e1e66 */
[----:B------:R-:W-:-:S05]  /*1110*/  LOP3.LUT R2, R7, R2, RZ, 0xfc, !PT ;  /* 0x0000000207027212 */ /* 0x000fca00078efcff */
[----:B------:R-:W-:-:S05]  /*1120*/  IMAD.SHL.U32 R84, R2, 0x2, RZ ;  /* 0x0000000202547824 */ /* 0x000fca00078e00ff */
[----:B------:R-:W1:Y:S04]  /*1130*/  LDSM.16.M88.4 R12, [R84+0x4000] ;  /* 0x00400000540c783b */ /* 0x000e680000000200 */
[----:B------:R-:W2:Y:S01]  /*1140*/  S2R R2, SR_TID.X ;  /* 0x0000000000027919 */ /* 0x000ea20000002100 */
[C---:B0-----:R-:W-:Y:S08]  /*1150*/  HMMA.16816.F32.BF16 R88, R8.reuse, R20, R88 ;  /* 0x000000140858723c */ /* 0x041ff00000041858 */
[C---:B------:R-:W-:Y:S08]  /*1160*/  HMMA.16816.F32.BF16 R92, R8.reuse, R16, R92 ;  /* 0x00000010085c723c */ /* 0x040ff0000004185c */
[C---:B------:R-:W-:Y:S08]  /*1170*/  HMMA.16816.F32.BF16 R96, R8.reuse, R24, R96 ;  /* 0x000000180860723c */ /* 0x040ff00000041860 */
[----:B------:R-:W-:Y:S01]  /*1180*/  HMMA.16816.F32.BF16 R80, R8, R28, R80 ;  /* 0x0000001c0850723c */ /* 0x000fe20000041850 */
[----:B------:R-:W0:Y:S01]  /*1190*/  LDSM.16.M88.4 R8, [R84+0x4800] ;  /* 0x004800005408783b */ /* 0x000e220000000200 */
[----:B------:R-:W-:Y:S01]  /*11a0*/  LOP3.LUT R6, R7, R6, RZ, 0xfc, !PT ;  /* 0x0000000607067212 */ /* 0x000fe200078efcff */
[----:B--2---:R-:W-:-:S02]  /*11b0*/  IMAD.SHL.U32 R7, R2, 0x20, RZ ;  /* 0x0000002002077824 */ /* 0x004fc400078e00ff */
[----:B------:R-:W-:Y:S02]  /*11c0*/  LDSM.16.M88.4 R84, [R84+0x5800] ;  /* 0x005800005454783b */ /* 0x000fe40000000200 */
[----:B------:R-:W-:Y:S01]  /*11d0*/  IMAD.SHL.U32 R6, R6, 0x2, RZ ;  /* 0x0000000206067824 */ /* 0x000fe200078e00ff */
[----:B-1----:R-:W-:Y:S01]  /*11e0*/  HMMA.16816.F32.BF16 R32, R12, R22, R32 ;  /* 0x000000160c20723c */ /* 0x002fe20000041820 */
[----:B------:R-:W-:-:S07]  /*11f0*/  LOP3.LUT R7, R7, 0x180, RZ, 0xc0, !PT ;  /* 0x0000018007077812 */ /* 0x000fce00078ec0ff */
[C---:B------:R-:W-:Y:S08]  /*1200*/  HMMA.16816.F32.BF16 R36, R12.reuse, R18, R36 ;  /* 0x000000120c24723c */ /* 0x040ff00000041824 */
[C---:B------:R-:W-:Y:S08]  /*1210*/  HMMA.16816.F32.BF16 R40, R12.reuse, R26, R40 ;  /* 0x0000001a0c28723c */ /* 0x040ff00000041828 */
[----:B------:R-:W-:Y:S01]  /*1220*/  HMMA.16816.F32.BF16 R44, R12, R30, R44 ;  /* 0x0000001e0c2c723c */ /* 0x000fe2000004182c */
[----:B------:R1:W2:Y:S02]  /*1230*/  LDSM.16.M88.4 R12, [R6+0x4000] ;  /* 0x00400000060c783b */ /* 0x0002a40000000200 */
[----:B-1----:R-:W-:-:S05]  /*1240*/  IMAD.SHL.U32 R6, R2, 0x2, RZ ;  /* 0x0000000202067824 */ /* 0x002fca00078e00ff */
[----:B0-----:R-:W-:Y:S01]  /*1250*/  HMMA.16816.F32.BF16 R48, R8, R22, R48 ;  /* 0x000000160830723c */ /* 0x001fe20000041830 */
[----:B------:R-:W-:-:S07]  /*1260*/  LOP3.LUT R6, R7, 0x6, R6, 0xf8, !PT ;  /* 0x0000000607067812 */ /* 0x000fce00078ef806 */
[----:B------:R-:W-:Y:S01]  /*1270*/  HMMA.16816.F32.BF16 R52, R8, R18, R52 ;  /* 0x000000120834723c */ /* 0x000fe20000041834 */
[----:B------:R-:W-:-:S07]  /*1280*/  LOP3.LUT R7, R3, 0x8, RZ, 0xc0, !PT ;  /* 0x0000000803077812 */ /* 0x000fce00078ec0ff */
[C---:B------:R-:W-:Y:S08]  /*1290*/  HMMA.16816.F32.BF16 R56, R8.reuse, R26, R56 ;  /* 0x0000001a0838723c */ /* 0x040ff00000041838 */
[----:B------:R-:W-:Y:S07]  /*12a0*/  HMMA.16816.F32.BF16 R60, R8, R30, R60 ;  /* 0x0000001e083c723c */ /* 0x000fee000004183c */
[C---:B------:R-:W-:Y:S01]  /*12b0*/  IMAD.SHL.U32 R9, R2.reuse, 0x8, RZ ;  /* 0x0000000802097824 */ /* 0x040fe200078e00ff */
[----:B------:R-:W-:Y:S01]  /*12c0*/  LOP3.LUT R11, R2, 0x10, RZ, 0xc0, !PT ;  /* 0x00000010020b7812 */ /* 0x000fe200078ec0ff */
[----:B------:R-:W-:-:S03]  /*12d0*/  IMAD R7, R7, 0x8, R0 ;  /* 0x0000000807077824 */ /* 0x000fc600078e0200 */
[----:B------:R-:W-:Y:S02]  /*12e0*/  LOP3.LUT R9, R9, 0x3f8, RZ, 0xc0, !PT ;  /* 0x000003f809097812 */ /* 0x000fe400078ec0ff */
[----:B------:R-:W-:Y:S02]  /*12f0*/  SHF.R.U32.HI R10, RZ, 0x2, R2 ;  /* 0x00000002ff0a7819 */ /* 0x000fe40000011602 */
[----:B------:R-:W-:Y:S01]  /*1300*/  LOP3.LUT R0, R9, 0x400, RZ, 0xfc, !PT ;  /* 0x0000040009007812 */ /* 0x000fe200078efcff */
[----:B------:R-:W-:Y:S01]  /*1310*/  IMAD R8, R11, 0x20, R6 ;  /* 0x000000200b087824 */ /* 0x000fe200078e0206 */
[----:B------:R-:W-:Y:S02]  /*1320*/  LOP3.LUT R11, R10, 0x18, RZ, 0xc0, !PT ;  /* 0x000000180a0b7812 */ /* 0x000fe400078ec0ff */
[----:B------:R-:W-:Y:S02]  /*1330*/  SHF.R.U32.HI R6, RZ, 0x3, R0 ;  /* 0x00000003ff067819 */ /* 0x000fe40000011600 */
[----:B------:R-:W-:-:S02]  /*1340*/  LOP3.LUT R0, R11, R8, RZ, 0xfc, !PT ;  /* 0x000000080b007212 */ /* 0x000fc400078efcff */
[----:B------:R-:W-:Y:S02]  /*1350*/  LOP3.LUT R6, R6, 0xf0, RZ, 0xc0, !PT ;  /* 0x000000f006067812 */ /* 0x000fe400078ec0ff */
[----:B------:R-:W-:Y:S02]  /*1360*/  LOP3.LUT R24, R2, 0x70, RZ, 0xc0, !PT ;  /* 0x0000007002187812 */ /* 0x000fe400078ec0ff */
[----:B------:R-:W-:Y:S01]  /*1370*/  SHF.R.U32.HI R2, RZ, 0x4, R3 ;  /* 0x00000004ff027819 */ /* 0x000fe20000011603 */
[----:B------:R-:W-:Y:S02]  /*1380*/  IMAD.SHL.U32 R3, R0, 0x2, RZ ;  /* 0x0000000200037824 */ /* 0x000fe400078e00ff */
[----:B------:R-:W-:Y:S01]  /*1390*/  IMAD R0, R9, 0x2, R6 ;  /* 0x0000000209007824 */ /* 0x000fe200078e0206 */
[----:B------:R-:W-:Y:S02]  /*13a0*/  SGXT.U32 R6, R2, 0x3 ;  /* 0x000000030206781a */ /* 0x000fe40000000000 */
[----:B------:R-:W-:Y:S01]  /*13b0*/  IADD3 R10, R8, 0x400, RZ ;  /* 0x00000400080a7810 */ /* 0x000fe20007ffe0ff */
[----:B------:R-:W-:Y:S01]  /*13c0*/  IMAD.IADD R4, R4, 0x1, R7 ;  /* 0x0000000104047824 */ /* 0x000fe200078e0207 */
[----:B------:R-:W-:-:S02]  /*13d0*/  LEA.HI R2, R8, R3, RZ, 0x1d ;  /* 0x0000000308027211 */ /* 0x000fc400078fe8ff */
[----:B------:R-:W-:Y:S02]  /*13e0*/  LOP3.LUT R101, R101, R6, RZ, 0xfc, !PT ;  /* 0x0000000665657212 */ /* 0x000fe400078efcff */
[----:B------:R-:W-:Y:S01]  /*13f0*/  F2FP.BF16.PACK_AB R7, R33, R32 ;  /* 0x000000202107723e */ /* 0x000fe200000010ff */
[----:B------:R-:W-:Y:S01]  /*1400*/  BAR.SYNC.DEFER_BLOCKING 0x0 ;  /* 0x0000000000007b1d */ /* 0x000fe20000010000 */
[----:B------:R-:W-:Y:S02]  /*1410*/  LEA.HI R3, R10, R3, RZ, 0x1d ;  /* 0x000000030a037211 */ /* 0x000fe400078fe8ff */
[----:B------:R-:W-:Y:S02]  /*1420*/  F2FP.BF16.PACK_AB R6, R35, R34 ;  /* 0x000000222306723e */ /* 0x000fe400000010ff */
[----:B------:R-:W-:Y:S02]  /*1430*/  F2FP.BF16.PACK_AB R37, R37, R36 ;  /* 0x000000242525723e */ /* 0x000fe400000010ff */
[----:B------:R-:W-:-:S02]  /*1440*/  F2FP.BF16.PACK_AB R38, R39, R38 ;  /* 0x000000262726723e */ /* 0x000fc400000010ff */
[----:B------:R-:W-:Y:S02]  /*1450*/  F2FP.BF16.PACK_AB R41, R41, R40 ;  /* 0x000000282929723e */ /* 0x000fe400000010ff */
[----:B------:R-:W-:Y:S02]  /*1460*/  F2FP.BF16.PACK_AB R42, R43, R42 ;  /* 0x0000002a2b2a723e */ /* 0x000fe400000010ff */
[----:B------:R-:W-:Y:S02]  /*1470*/  F2FP.BF16.PACK_AB R45, R45, R44 ;  /* 0x0000002c2d2d723e */ /* 0x000fe400000010ff */
[----:B------:R-:W-:Y:S01]  /*1480*/  F2FP.BF16.PACK_AB R46, R47, R46 ;  /* 0x0000002e2f2e723e */ /* 0x000fe200000010ff */
[----:B------:R-:W-:Y:S04]  /*1490*/  STS [R2], R7 ;  /* 0x0000000702007388 */ /* 0x000fe80000000800 */
[----:B------:R0:W-:Y:S04]  /*14a0*/  STS [R3+0x800], R6 ;  /* 0x0008000603007388 */ /* 0x0001e80000000800 */
[----:B------:R-:W-:Y:S04]  /*14b0*/  STS [R2+0x40], R37 ;  /* 0x0000402502007388 */ /* 0x000fe80000000800 */
[----:B------:R-:W-:Y:S04]  /*14c0*/  STS [R3+0x840], R38 ;  /* 0x0008402603007388 */ /* 0x000fe80000000800 */
[----:B------:R-:W-:Y:S04]  /*14d0*/  STS [R2+0x80], R41 ;  /* 0x0000802902007388 */ /* 0x000fe80000000800 */
[----:B------:R-:W-:Y:S04]  /*14e0*/  STS [R3+0x880], R42 ;  /* 0x0008802a03007388 */ /* 0x000fe80000000800 */
[----:B------:R-:W-:Y:S04]  /*14f0*/  STS [R2+0xc0], R45 ;  /* 0x0000c02d02007388 */ /* 0x000fe80000000800 */
[----:B------:R-:W-:Y:S01]  /*1500*/  STS [R3+0x8c0], R46 ;  /* 0x0008c02e03007388 */ /* 0x000fe20000000800 */
[----:B------:R-:W-:-:S03]  /*1510*/  IMAD R24, R9, 0x2, R24 ;  /* 0x0000000209187824 */ /* 0x000fc600078e0218 */
[----:B------:R-:W-:Y:S01]  /*1520*/  BAR.SYNC.DEFER_BLOCKING 0x0 ;  /* 0x0000000000007b1d */ /* 0x000fe20000010000 */
[-C--:B--2---:R-:W-:Y:S08]  /*1530*/  HMMA.16816.F32.BF16 R76, R12, R30.reuse, R76 ;  /* 0x0000001e0c4c723c */ /* 0x084ff0000004184c */
[----:B------:R-:W-:Y:S01]  /*1540*/  HMMA.16816.F32.BF16 R80, R84, R30, R80 ;  /* 0x0000001e5450723c */ /* 0x000fe20000041850 */
[----:B------:R-:W1:Y:S04]  /*1550*/  LDS.128 R32, [R24] ;  /* 0x0000000018207984 */ /* 0x000e680000000c00 */
[----:B------:R-:W2:Y:S01]  /*1560*/  LDS.128 R28, [R0+0x800] ;  /* 0x00080000001c7984 */ /* 0x000ea20000000c00 */
[----:B------:R-:W-:-:S03]  /*1570*/  F2FP.BF16.PACK_AB R49, R49, R48 ;  /* 0x000000303131723e */ /* 0x000fc600000010ff */
[----:B------:R-:W-:Y:S01]  /*1580*/  BAR.SYNC.DEFER_BLOCKING 0x0 ;  /* 0x0000000000007b1d */ /* 0x000fe20000010000 */
[----:B------:R-:W-:Y:S02]  /*1590*/  F2FP.BF16.PACK_AB R50, R51, R50 ;  /* 0x000000323332723e */ /* 0x000fe400000010ff */
[----:B------:R-:W-:Y:S02]  /*15a0*/  F2FP.BF16.PACK_AB R53, R53, R52 ;  /* 0x000000343535723e */ /* 0x000fe400000010ff */
[----:B------:R-:W-:Y:S02]  /*15b0*/  F2FP.BF16.PACK_AB R54, R55, R54 ;  /* 0x000000363736723e */ /* 0x000fe400000010ff */
[----:B------:R-:W-:Y:S02]  /*15c0*/  F2FP.BF16.PACK_AB R57, R57, R56 ;  /* 0x000000383939723e */ /* 0x000fe400000010ff */
[----:B------:R-:W-:Y:S02]  /*15d0*/  F2FP.BF16.PACK_AB R58, R59, R58 ;  /* 0x0000003a3b3a723e */ /* 0x000fe400000010ff */
[----:B------:R-:W-:-:S02]  /*15e0*/  F2FP.BF16.PACK_AB R61, R61, R60 ;  /* 0x0000003c3d3d723e */ /* 0x000fc400000010ff */
[----:B------:R-:W-:Y:S01]  /*15f0*/  F2FP.BF16.PACK_AB R62, R63, R62 ;  /* 0x0000003e3f3e723e */ /* 0x000fe200000010ff */
[----:B------:R-:W-:Y:S04]  /*1600*/  STS [R2], R49 ;  /* 0x0000003102007388 */ /* 0x000fe80000000800 */
[----:B------:R-:W-:Y:S04]  /*1610*/  STS [R3+0x800], R50 ;  /* 0x0008003203007388 */ /* 0x000fe80000000800 */
[----:B------:R-:W-:Y:S04]  /*1620*/  STS [R2+0x40], R53 ;  /* 0x0000403502007388 */ /* 0x000fe80000000800 */
[----:B------:R-:W-:Y:S04]  /*1630*/  STS [R3+0x840], R54 ;  /* 0x0008403603007388 */ /* 0x000fe80000000800 */
[----:B------:R-:W-:Y:S04]  /*1640*/  STS [R2+0x80], R57 ;  /* 0x0000803902007388 */ /* 0x000fe80000000800 */
[----:B------:R-:W-:Y:S04]  /*1650*/  STS [R3+0x880], R58 ;  /* 0x0008803a03007388 */ /* 0x000fe80000000800 */
[----:B------:R-:W-:Y:S04]  /*1660*/  STS [R2+0xc0], R61 ;  /* 0x0000c03d02007388 */ /* 0x000fe80000000800 */
[----:B------:R-:W-:Y:S01]  /*1670*/  STS [R3+0x8c0], R62 ;  /* 0x0008c03e03007388 */ /* 0x000fe20000000800 */
[C---:B------:R-:W-:Y:S08]  /*1680*/  HMMA.16816.F32.BF16 R64, R12.reuse, R22, R64 ;  /* 0x000000160c40723c */ /* 0x040ff00000041840 */
[----:B------:R-:W-:Y:S08]  /*1690*/  HMMA.16816.F32.BF16 R68, R12, R18, R68 ;  /* 0x000000120c44723c */ /* 0x000ff00000041844 */
[C---:B------:R-:W-:Y:S01]  /*16a0*/  HMMA.16816.F32.BF16 R88, R84.reuse, R22, R88 ;  /* 0x000000165458723c */ /* 0x040fe20000041858 */
[----:B------:R-:W-:Y:S07]  /*16b0*/  BAR.SYNC.DEFER_BLOCKING 0x0 ;  /* 0x0000000000007b1d */ /* 0x000fee0000010000 */
[----:B------:R-:W-:Y:S08]  /*16c0*/  HMMA.16816.F32.BF16 R92, R84, R18, R92 ;  /* 0x00000012545c723c */ /* 0x000ff0000004185c */
[----:B------:R-:W-:Y:S01]  /*16d0*/  HMMA.16816.F32.BF16 R72, R12, R26, R72 ;  /* 0x0000001a0c48723c */ /* 0x000fe20000041848 */
[----:B------:R-:W3:Y:S04]  /*16e0*/  LDS.128 R20, [R24] ;  /* 0x0000000018147984 */ /* 0x000ee80000000c00 */
[----:B------:R-:W4:Y:S01]  /*16f0*/  LDS.128 R16, [R0+0x800] ;  /* 0x0008000000107984 */ /* 0x000f220000000c00 */
[----:B------:R-:W-:-:S03]  /*1700*/  F2FP.BF16.PACK_AB R65, R65, R64 ;  /* 0x000000404141723e */ /* 0x000fc600000010ff */
[----:B------:R-:W-:Y:S01]  /*1710*/  BAR.SYNC.DEFER_BLOCKING 0x0 ;  /* 0x0000000000007b1d */ /* 0x000fe20000010000 */
[----:B------:R-:W-:Y:S02]  /*1720*/  F2FP.BF16.PACK_AB R66, R67, R66 ;  /* 0x000000424342723e */ /* 0x000fe400000010ff */
[----:B------:R-:W-:Y:S02]  /*1730*/  F2FP.BF16.PACK_AB R69, R69, R68 ;  /* 0x000000444545723e */ /* 0x000fe400000010ff */
[----:B------:R-:W-:-:S10]  /*1740*/  F2FP.BF16.PACK_AB R70, R71, R70 ;  /* 0x000000464746723e */ /* 0x000fd400000010ff */
[----:B------:R-:W-:Y:S02]  /*1750*/  F2FP.BF16.PACK_AB R73, R73, R72 ;  /* 0x000000484949723e */ /* 0x000fe400000010ff */
[----:B------:R-:W-:Y:S02]  /*1760*/  F2FP.BF16.PACK_AB R74, R75, R74 ;  /* 0x0000004a4b4a723e */ /* 0x000fe400000010ff */
[----:B------:R-:W-:Y:S02]  /*1770*/  F2FP.BF16.PACK_AB R77, R77, R76 ;  /* 0x0000004c4d4d723e */ /* 0x000fe400000010ff */
        /* <DEDUP_REMOVED lines=8> */
[----:B------:R-:W-:Y:S04]  /*1800*/  STS [R3+0x8c0], R78 ;  /* 0x0008c04e03007388 */ /* 0x000fe80000000800 */
[----:B------:R-:W-:Y:S01]  /*1810*/  BAR.SYNC.DEFER_BLOCKING 0x0 ;  /* 0x0000000000007b1d */ /* 0x000fe20000010000 */
[----:B------:R-:W-:Y:S01]  /*1820*/  HMMA.16816.F32.BF16 R96, R84, R26, R96 ;  /* 0x0000001a5460723c */ /* 0x000fe20000041860 */
[----:B------:R-:W-:-:S04]  /*1830*/  F2FP.BF16.PACK_AB R89, R89, R88 ;  /* 0x000000585959723e */ /* 0x000fc800000010ff */
[----:B------:R-:W5:Y:S04]  /*1840*/  LDS.128 R12, [R24] ;  /* 0x00000000180c7984 */ /* 0x000f680000000c00 */
[----:B------:R-:W0:Y:S04]  /*1850*/  LDS.128 R8, [R0+0x800] ;  /* 0x0008000000087984 */ /* 0x000e280000000c00 */
[----:B------:R-:W-:Y:S01]  /*1860*/  BAR.SYNC.DEFER_BLOCKING 0x0 ;  /* 0x0000000000007b1d */ /* 0x000fe20000010000 */
[----:B------:R-:W-:Y:S02]  /*1870*/  F2FP.BF16.PACK_AB R90, R91, R90 ;  /* 0x0000005a5b5a723e */ /* 0x000fe400000010ff */
[----:B------:R-:W-:-:S02]  /*1880*/  F2FP.BF16.PACK_AB R93, R93, R92 ;  /* 0x0000005c5d5d723e */ /* 0x000fc400000010ff */
[----:B------:R-:W-:-:S06]  /*1890*/  F2FP.BF16.PACK_AB R94, R95, R94 ;  /* 0x0000005e5f5e723e */ /* 0x000fcc00000010ff */
        /* <DEDUP_REMOVED lines=10> */
[----:B------:R0:W-:Y:S04]  /*1940*/  STS [R2+0xc0], R81 ;  /* 0x0000c05102007388 */ /* 0x0001e80000000800 */
[----:B------:R1:W-:Y:S04]  /*1950*/  STS [R3+0x8c0], R82 ;  /* 0x0008c05203007388 */ /* 0x0003e80000000800 */
[----:B------:R-:W-:Y:S01]  /*1960*/  BAR.SYNC.DEFER_BLOCKING 0x0 ;  /* 0x0000000000007b1d */ /* 0x000fe20000010000 */
[----:B------:R-:W-:Y:S01]  /*1970*/  IMAD.SHL.U32 R40, R5, 0x40000, RZ ;  /* 0x0004000005287824 */ /* 0x000fe200078e00ff */
[----:B------:R-:W-:-:S02]  /*1980*/  ISETP.GE.AND P0, PT, R4, 0x200, PT ;  /* 0x000002000400780c */ /* 0x000fc40003f06270 */
[C---:B------:R-:W-:Y:S01]  /*1990*/  LOP3.LUT R5, R101.reuse, 0x8, RZ, 0xfc, !PT ;  /* 0x0000000865057812 */ /* 0x040fe200078efcff */
[C-C-:B0-----:R-:W-:Y:S01]  /*19a0*/  IMAD.IADD R6, R4.reuse, 0x1, R40.reuse ;  /* 0x0000000104067824 */ /* 0x141fe200078e0228 */
[----:B------:R-:W-:Y:S02]  /*19b0*/  ISETP.LT.AND P1, PT, R101, 0x200, !P0 ;  /* 0x000002006500780c */ /* 0x000fe40004721270 */
[C---:B------:R-:W-:Y:S01]  /*19c0*/  ISETP.LT.AND P2, PT, R5.reuse, 0x200, !P0 ;  /* 0x000002000500780c */ /* 0x040fe20004741270 */
[----:B------:R-:W-:Y:S01]  /*19d0*/  IMAD R5, R5, 0x200, R40 ;  /* 0x0000020005057824 */ /* 0x000fe200078e0228 */
[----:B------:R-:W0:Y:S01]  /*19e0*/  LDS.128 R24, [R24] ;  /* 0x0000000018187984 */ /* 0x000e220000000c00 */
[----:B------:R-:W-:Y:S02]  /*19f0*/  IMAD.MOV.U32 R43, RZ, RZ, 0x2 ;  /* 0x00000002ff2b7424 */ /* 0x000fe400078e00ff */
[C---:B------:R-:W-:Y:S02]  /*1a00*/  IMAD R6, R101.reuse, 0x200, R6 ;  /* 0x0000020065067824 */ /* 0x040fe400078e0206 */
[----:B------:R-:W-:Y:S01]  /*1a10*/  IMAD.IADD R5, R4, 0x1, R5 ;  /* 0x0000000104057824 */ /* 0x000fe200078e0205 */
[C---:B------:R-:W-:Y:S01]  /*1a20*/  LOP3.LUT R2, R101.reuse, 0x10, RZ, 0xfc, !PT ;  /* 0x0000001065027812 */ /* 0x040fe200078efcff */
[----:B------:R-:W-:Y:S01]  /*1a30*/  IMAD.WIDE R6, R6, R43, c[0x0][0x170] ;  /* 0x00005c0006067625 */ /* 0x000fe200078e022b */
[----:B-1----:R-:W-:-:S03]  /*1a40*/  LOP3.LUT R3, R101, 0x18, RZ, 0xfc, !PT ;  /* 0x0000001865037812 */ /* 0x002fc600078efcff */
[----:B------:R-:W-:Y:S01]  /*1a50*/  IMAD.WIDE R36, R5, R43, c[0x0][0x170] ;  /* 0x00005c0005247625 */ /* 0x000fe200078e022b */
[C---:B------:R-:W-:Y:S02]  /*1a60*/  LOP3.LUT R5, R101.reuse, 0x20, RZ, 0xfc, !PT ;  /* 0x0000002065057812 */ /* 0x040fe400078efcff */
[C---:B------:R-:W-:Y:S01]  /*1a70*/  LOP3.LUT R38, R101.reuse, 0x28, RZ, 0xfc, !PT ;  /* 0x0000002865267812 */ /* 0x040fe200078efcff */
[C-C-:B------:R-:W-:Y:S01]  /*1a80*/  IMAD R41, R2.reuse, 0x200, R40.reuse ;  /* 0x0000020002297824 */ /* 0x140fe200078e0228 */
[----:B------:R-:W-:Y:S01]  /*1a90*/  LOP3.LUT R39, R101, 0x30, RZ, 0xfc, !PT ;  /* 0x0000003065277812 */ /* 0x000fe200078efcff */
[----:B------:R1:W-:Y:S01]  /*1aa0*/  @P1 STG.E.128 [R6.64], R32 ;  /* 0x0000002006001986 */ /* 0x0003e2000c101d04 */
[----:B------:R-:W-:Y:S02]  /*1ab0*/  ISETP.LT.AND P5, PT, R2, 0x200, !P0 ;  /* 0x000002000200780c */ /* 0x000fe400047a1270 */
[C---:B------:R-:W-:Y:S01]  /*1ac0*/  ISETP.LT.AND P4, PT, R3.reuse, 0x200, !P0 ;  /* 0x000002000300780c */ /* 0x040fe20004781270 */
[--C-:B------:R-:W-:Y:S01]  /*1ad0*/  IMAD R3, R3, 0x200, R40.reuse ;  /* 0x0000020003037824 */ /* 0x100fe200078e0228 */
[----:B------:R-:W-:Y:S01]  /*1ae0*/  LOP3.LUT R101, R101, 0x38, RZ, 0xfc, !PT ;  /* 0x0000003865657812 */ /* 0x000fe200078efcff */
[----:B--2---:R2:W-:Y:S01]  /*1af0*/  @P2 STG.E.128 [R36.64], R28 ;  /* 0x0000001c24002986 */ /* 0x0045e2000c101d04 */
[C---:B------:R-:W-:Y:S01]  /*1b00*/  ISETP.LT.AND P3, PT, R5.reuse, 0x200, !P0 ;  /* 0x000002000500780c */ /* 0x040fe20004761270 */
[--C-:B------:R-:W-:Y:S01]  /*1b10*/  IMAD R5, R5, 0x200, R40.reuse ;  /* 0x0000020005057824 */ /* 0x100fe200078e0228 */
[----:B------:R-:W-:Y:S01]  /*1b20*/  ISETP.LT.AND P2, PT, R38, 0x200, !P0 ;  /* 0x000002002600780c */ /* 0x000fe20004741270 */
[C---:B------:R-:W-:Y:S01]  /*1b30*/  IMAD.IADD R2, R4.reuse, 0x1, R41 ;  /* 0x0000000104027824 */ /* 0x040fe200078e0229 */
[C---:B------:R-:W-:Y:S01]  /*1b40*/  ISETP.LT.AND P1, PT, R39.reuse, 0x200, !P0 ;  /* 0x000002002700780c */ /* 0x040fe20004721270 */
[----:B------:R-:W-:Y:S01]  /*1b50*/  IMAD R39, R39, 0x200, R40 ;  /* 0x0000020027277824 */ /* 0x000fe200078e0228 */
[----:B------:R-:W-:Y:S01]  /*1b60*/  ISETP.LT.AND P0, PT, R101, 0x200, !P0 ;  /* 0x000002006500780c */ /* 0x000fe20004701270 */
[----:B------:R-:W-:-:S02]  /*1b70*/  IMAD.IADD R5, R4, 0x1, R5 ;  /* 0x0000000104057824 */ /* 0x000fc400078e0205 */
[----:B-1----:R-:W-:Y:S02]  /*1b80*/  IMAD R7, R38, 0x200, R40 ;  /* 0x0000020026077824 */ /* 0x002fe400078e0228 */
[C---:B------:R-:W-:Y:S02]  /*1b90*/  IMAD.IADD R6, R4.reuse, 0x1, R3 ;  /* 0x0000000104067824 */ /* 0x040fe400078e0203 */
[C---:B------:R-:W-:Y:S02]  /*1ba0*/  IMAD.IADD R32, R4.reuse, 0x1, R39 ;  /* 0x0000000104207824 */ /* 0x040fe400078e0227 */
[----:B--2---:R-:W-:Y:S02]  /*1bb0*/  IMAD.IADD R30, R4, 0x1, R7 ;  /* 0x00000001041e7824 */ /* 0x004fe400078e0207 */
[----:B------:R-:W-:-:S04]  /*1bc0*/  IMAD.WIDE R2, R2, R43, c[0x0][0x170] ;  /* 0x00005c0002027625 */ /* 0x000fc800078e022b */
[-C--:B------:R-:W-:Y:S01]  /*1bd0*/  IMAD.WIDE R6, R6, R43.reuse, c[0x0][0x170] ;  /* 0x00005c0006067625 */ /* 0x080fe200078e022b */
[----:B---3--:R1:W-:Y:S03]  /*1be0*/  @P5 STG.E.128 [R2.64], R20 ;  /* 0x0000001402005986 */ /* 0x0083e6000c101d04 */
[-C--:B------:R-:W-:Y:S01]  /*1bf0*/  IMAD.WIDE R28, R5, R43.reuse, c[0x0][0x170] ;  /* 0x00005c00051c7625 */ /* 0x080fe200078e022b */
[----:B----4-:R1:W-:Y:S03]  /*1c00*/  @P4 STG.E.128 [R6.64], R16 ;  /* 0x0000001006004986 */ /* 0x0103e6000c101d04 */
[-C--:B------:R-:W-:Y:S01]  /*1c10*/  IMAD.WIDE R30, R30, R43.reuse, c[0x0][0x170] ;  /* 0x00005c001e1e7625 */ /* 0x080fe200078e022b */
[----:B-----5:R1:W-:Y:S03]  /*1c20*/  @P3 STG.E.128 [R28.64], R12 ;  /* 0x0000000c1c003986 */ /* 0x0203e6000c101d04 */
[----:B------:R-:W-:Y:S01]  /*1c30*/  IMAD.WIDE R32, R32, R43, c[0x0][0x170] ;  /* 0x00005c0020207625 */ /* 0x000fe200078e022b */
[----:B------:R1:W-:Y:S04]  /*1c40*/  @P2 STG.E.128 [R30.64], R8 ;  /* 0x000000081e002986 */ /* 0x0003e8000c101d04 */
[----:B0-----:R1:W-:Y:S01]  /*1c50*/  @P1 STG.E.128 [R32.64], R24 ;  /* 0x0000001820001986 */ /* 0x0013e2000c101d04 */
[----:B------:R-:W-:Y:S05]  /*1c60*/  @!P0 EXIT ;  /* 0x000000000000894d */ /* 0x000fea0003800000 */
[----:B-1----:R-:W0:Y:S01]  /*1c70*/  LDS.128 R8, [R0+0x800] ;  /* 0x0008000000087984 */ /* 0x002e220000000c00 */
[----:B------:R-:W-:-:S04]  /*1c80*/  IMAD R101, R101, 0x200, R40 ;  /* 0x0000020065657824 */ /* 0x000fc800078e0228 */
[----:B------:R-:W-:-:S04]  /*1c90*/  IMAD.IADD R2, R4, 0x1, R101 ;  /* 0x0000000104027824 */ /* 0x000fc800078e0265 */
[----:B------:R-:W-:-:S05]  /*1ca0*/  IMAD.WIDE R2, R2, R43, c[0x0][0x170] ;  /* 0x00005c0002027625 */ /* 0x000fca00078e022b */
[----:B0-----:R-:W-:Y:S01]  /*1cb0*/  STG.E.128 [R2.64], R8 ;  /* 0x0000000802007986 */ /* 0x001fe2000c101d04 */
[----:B------:R-:W-:Y:S05]  /*1cc0*/  EXIT ;  /* 0x000000000000794d */ /* 0x000fea0003800000 */
.L_x_0:
[----:B------:R-:W-:-:S00]  /*1cd0*/  BRA `(.L_x_0) ;  /* 0xfffffff000007947 */ /* 0x000fc0000383ffff */
[----:B------:R-:W-:-:S00]  /*1ce0*/  NOP ;  /* 0x0000000000007918 */ /* 0x000fc00000000000 */
        /* <DEDUP_REMOVED lines=9> */
.L_x_1:


//--------------------- .nv.shared.triton_bmm     --------------------------
	.section	.nv.shared.triton_bmm,"aw",@nobits
	.sectionflags	@""
	.align	16
